//
// Generated by NVIDIA NVVM Compiler
//
// Compiler Build ID: CL-36424714
// Cuda compilation tools, release 13.0, V13.0.88
// Based on NVVM 20.0.0
//

.version 9.0
.target sm_100
.address_size 64

	// .globl	_Z12matMulSharedPfS_S_i
// _ZZ12matMulSharedPfS_S_iE2As has been demoted
// _ZZ12matMulSharedPfS_S_iE2Bs has been demoted

.visible .entry _Z12matMulSharedPfS_S_i(
	.param .u64 .ptr .align 1 _Z12matMulSharedPfS_S_i_param_0,
	.param .u64 .ptr .align 1 _Z12matMulSharedPfS_S_i_param_1,
	.param .u64 .ptr .align 1 _Z12matMulSharedPfS_S_i_param_2,
	.param .u32 _Z12matMulSharedPfS_S_i_param_3
)
{
	.reg .pred 	%p<8>;
	.reg .b32 	%r<44>;
	.reg .b32 	%f<63>;
	.reg .b64 	%rd<13>;
	// demoted variable
	.shared .align 4 .b8 _ZZ12matMulSharedPfS_S_iE2As[1024];
	// demoted variable
	.shared .align 4 .b8 _ZZ12matMulSharedPfS_S_iE2Bs[1024];
	ld.param.u64 	%rd3, [_Z12matMulSharedPfS_S_i_param_0];
	ld.param.u64 	%rd4, [_Z12matMulSharedPfS_S_i_param_1];
	ld.param.u64 	%rd5, [_Z12matMulSharedPfS_S_i_param_2];
	ld.param.u32 	%r24, [_Z12matMulSharedPfS_S_i_param_3];
	mov.u32 	%r25, %ctaid.y;
	shl.b32 	%r26, %r25, 4;
	mov.u32 	%r41, %tid.y;
	add.s32 	%r2, %r26, %r41;
	mov.u32 	%r27, %ctaid.x;
	shl.b32 	%r3, %r27, 4;
	mov.u32 	%r39, %tid.x;
	add.s32 	%r5, %r3, %r39;
	setp.lt.s32 	%p1, %r24, 1;
	mov.f32 	%f62, 0f00000000;
	@%p1 bra 	$L__BB0_7;
	add.s32 	%r28, %r24, 15;
	shr.u32 	%r29, %r28, 4;
	shl.b32 	%r30, %r41, 6;
	mov.u32 	%r31, _ZZ12matMulSharedPfS_S_iE2As;
	add.s32 	%r6, %r31, %r30;
	shl.b32 	%r32, %r39, 2;
	add.s32 	%r7, %r6, %r32;
	mov.u32 	%r33, _ZZ12matMulSharedPfS_S_iE2Bs;
	add.s32 	%r9, %r33, %r32;
	add.s32 	%r8, %r9, %r30;
	neg.s32 	%r43, %r29;
	mad.lo.s32 	%r34, %r41, %r24, %r39;
	add.s32 	%r42, %r34, %r3;
	shl.b32 	%r12, %r24, 4;
	mad.lo.s32 	%r40, %r24, %r2, %r39;
	cvta.to.global.u64 	%rd1, %rd3;
	cvta.to.global.u64 	%rd2, %rd4;
	mov.f32 	%f62, 0f00000000;
$L__BB0_2:
	max.u32 	%r36, %r39, %r2;
	setp.ge.u32 	%p2, %r36, %r24;
	mov.f32 	%f60, 0f00000000;
	@%p2 bra 	$L__BB0_4;
	mul.wide.u32 	%rd6, %r40, 4;
	add.s64 	%rd7, %rd1, %rd6;
	ld.global.f32 	%f60, [%rd7];
$L__BB0_4:
	setp.ge.s32 	%p3, %r5, %r24;
	st.shared.f32 	[%r7], %f60;
	setp.ge.u32 	%p4, %r41, %r24;
	mov.f32 	%f61, 0f00000000;
	or.pred  	%p5, %p3, %p4;
	@%p5 bra 	$L__BB0_6;
	mul.wide.u32 	%rd8, %r42, 4;
	add.s64 	%rd9, %rd2, %rd8;
	ld.global.f32 	%f61, [%rd9];
$L__BB0_6:
	st.shared.f32 	[%r8], %f61;
	bar.sync 	0;
	ld.shared.f32 	%f12, [%r6];
	ld.shared.f32 	%f13, [%r9];
	fma.rn.f32 	%f14, %f12, %f13, %f62;
	ld.shared.f32 	%f15, [%r6+4];
	ld.shared.f32 	%f16, [%r9+64];
	fma.rn.f32 	%f17, %f15, %f16, %f14;
	ld.shared.f32 	%f18, [%r6+8];
	ld.shared.f32 	%f19, [%r9+128];
	fma.rn.f32 	%f20, %f18, %f19, %f17;
	ld.shared.f32 	%f21, [%r6+12];
	ld.shared.f32 	%f22, [%r9+192];
	fma.rn.f32 	%f23, %f21, %f22, %f20;
	ld.shared.f32 	%f24, [%r6+16];
	ld.shared.f32 	%f25, [%r9+256];
	fma.rn.f32 	%f26, %f24, %f25, %f23;
	ld.shared.f32 	%f27, [%r6+20];
	ld.shared.f32 	%f28, [%r9+320];
	fma.rn.f32 	%f29, %f27, %f28, %f26;
	ld.shared.f32 	%f30, [%r6+24];
	ld.shared.f32 	%f31, [%r9+384];
	fma.rn.f32 	%f32, %f30, %f31, %f29;
	ld.shared.f32 	%f33, [%r6+28];
	ld.shared.f32 	%f34, [%r9+448];
	fma.rn.f32 	%f35, %f33, %f34, %f32;
	ld.shared.f32 	%f36, [%r6+32];
	ld.shared.f32 	%f37, [%r9+512];
	fma.rn.f32 	%f38, %f36, %f37, %f35;
	ld.shared.f32 	%f39, [%r6+36];
	ld.shared.f32 	%f40, [%r9+576];
	fma.rn.f32 	%f41, %f39, %f40, %f38;
	ld.shared.f32 	%f42, [%r6+40];
	ld.shared.f32 	%f43, [%r9+640];
	fma.rn.f32 	%f44, %f42, %f43, %f41;
	ld.shared.f32 	%f45, [%r6+44];
	ld.shared.f32 	%f46, [%r9+704];
	fma.rn.f32 	%f47, %f45, %f46, %f44;
	ld.shared.f32 	%f48, [%r6+48];
	ld.shared.f32 	%f49, [%r9+768];
	fma.rn.f32 	%f50, %f48, %f49, %f47;
	ld.shared.f32 	%f51, [%r6+52];
	ld.shared.f32 	%f52, [%r9+832];
	fma.rn.f32 	%f53, %f51, %f52, %f50;
	ld.shared.f32 	%f54, [%r6+56];
	ld.shared.f32 	%f55, [%r9+896];
	fma.rn.f32 	%f56, %f54, %f55, %f53;
	ld.shared.f32 	%f57, [%r6+60];
	ld.shared.f32 	%f58, [%r9+960];
	fma.rn.f32 	%f62, %f57, %f58, %f56;
	bar.sync 	0;
	add.s32 	%r43, %r43, 1;
	setp.ne.s32 	%p6, %r43, 0;
	add.s32 	%r42, %r42, %r12;
	add.s32 	%r41, %r41, 16;
	add.s32 	%r40, %r40, 16;
	add.s32 	%r39, %r39, 16;
	@%p6 bra 	$L__BB0_2;
$L__BB0_7:
	max.s32 	%r37, %r2, %r5;
	setp.ge.s32 	%p7, %r37, %r24;
	@%p7 bra 	$L__BB0_9;
	mad.lo.s32 	%r38, %r24, %r2, %r5;
	cvta.to.global.u64 	%rd10, %rd5;
	mul.wide.s32 	%rd11, %r38, 4;
	add.s64 	%rd12, %rd10, %rd11;
	st.global.f32 	[%rd12], %f62;
$L__BB0_9:
	ret;

}


// ===== COMPILED SASS (sm_100) =====

	.target	sm_100

	.elftype	@"ET_EXEC"


//--------------------- .note.nv.tkinfo           --------------------------
	.section	.note.nv.tkinfo,"",@"SHT_NOTE"
	.sectionflags	@"SHF_NOTE_NV_TKINFO"
	.tkinfo
        /*0018*/ 	.word	0x00000002
        /*0030*/ 	.string	""
        /*0030*/ 	.string	"ptxas"
        /*0030*/ 	.string	"Cuda compilation tools, release 13.0, V13.0.88"
        /*0030*/ 	.string	"Build cuda_13.0.r13.0/compiler.36424714_0"
        /*0030*/ 	.string	"-arch sm_100 -m 64 "



//--------------------- .note.nv.cuinfo           --------------------------
	.section	.note.nv.cuinfo,"",@"SHT_NOTE"
	.sectionflags	@"SHF_NOTE_NV_CUINFO"
        /*0018*/ 	.short	0x0002
        /*001a*/ 	.short	0x0064
        /*001c*/ 	.short	0x0082
	.zero		2


//--------------------- .nv.info                  --------------------------
	.section	.nv.info,"",@"SHT_CUDA_INFO"
	.align	4


	//----- nvinfo : EIATTR_REGCOUNT
	.align		4
        /*0000*/ 	.byte	0x04, 0x2f
        /*0002*/ 	.short	(.L_1 - .L_0)
	.align		4
.L_0:
        /*0004*/ 	.word	index@(_Z12matMulSharedPfS_S_i)
        /*0008*/ 	.word	0x00000020


	//----- nvinfo : EIATTR_FRAME_SIZE
	.align		4
.L_1:
        /*000c*/ 	.byte	0x04, 0x11
        /*000e*/ 	.short	(.L_3 - .L_2)
	.align		4
.L_2:
        /*0010*/ 	.word	index@(_Z12matMulSharedPfS_S_i)
        /*0014*/ 	.word	0x00000000


	//----- nvinfo : EIATTR_MIN_STACK_SIZE
	.align		4
.L_3:
        /*0018*/ 	.byte	0x04, 0x12
        /*001a*/ 	.short	(.L_5 - .L_4)
	.align		4
.L_4:
        /*001c*/ 	.word	index@(_Z12matMulSharedPfS_S_i)
        /*0020*/ 	.word	0x00000000
.L_5:


//--------------------- .nv.compat                --------------------------
	.section	.nv.compat,"",@"SHT_CUDA_COMPAT_INFO"
	.align	4
        /*0000*/ 	.byte	0x02, 0x09, 0x00, 0x00, 0x02, 0x02, 0x01, 0x00, 0x02, 0x05, 0x05, 0x00, 0x03, 0x07, 0x01, 0x01
        /*0010*/ 	.byte	0x02, 0x03, 0x00, 0x00, 0x02, 0x06, 0x01, 0x00, 0x04, 0x0b, 0x08, 0x00, 0x09, 0x00, 0x00, 0x00
        /*0020*/ 	.byte	0x00, 0x00, 0x00, 0x00


//--------------------- .nv.info._Z12matMulSharedPfS_S_i --------------------------
	.section	.nv.info._Z12matMulSharedPfS_S_i,"",@"SHT_CUDA_INFO"
	.sectionflags	@""
	.align	4


	//----- nvinfo : EIATTR_CUDA_API_VERSION
	.align		4
        /*0000*/ 	.byte	0x04, 0x37
        /*0002*/ 	.short	(.L_7 - .L_6)
.L_6:
        /*0004*/ 	.word	0x00000082


	//----- nvinfo : EIATTR_KPARAM_INFO
	.align		4
.L_7:
        /*0008*/ 	.byte	0x04, 0x17
        /*000a*/ 	.short	(.L_9 - .L_8)
.L_8:
        /*000c*/ 	.word	0x00000000
        /*0010*/ 	.short	0x0003
        /*0012*/ 	.short	0x0018
        /*0014*/ 	.byte	0x00, 0xf0, 0x11, 0x00


	//----- nvinfo : EIATTR_KPARAM_INFO
	.align		4
.L_9:
        /*0018*/ 	.byte	0x04, 0x17
        /*001a*/ 	.short	(.L_11 - .L_10)
.L_10:
        /*001c*/ 	.word	0x00000000
        /*0020*/ 	.short	0x0002
        /*0022*/ 	.short	0x0010
        /*0024*/ 	.byte	0x00, 0xf5, 0x21, 0x00


	//----- nvinfo : EIATTR_KPARAM_INFO
	.align		4
.L_11:
        /*0028*/ 	.byte	0x04, 0x17
        /*002a*/ 	.short	(.L_13 - .L_12)
.L_12:
        /*002c*/ 	.word	0x00000000
        /*0030*/ 	.short	0x0001
        /*0032*/ 	.short	0x0008
        /*0034*/ 	.byte	0x00, 0xf5, 0x21, 0x00


	//----- nvinfo : EIATTR_KPARAM_INFO
	.align		4
.L_13:
        /*0038*/ 	.byte	0x04, 0x17
        /*003a*/ 	.short	(.L_15 - .L_14)
.L_14:
        /*003c*/ 	.word	0x00000000
        /*0040*/ 	.short	0x0000
        /*0042*/ 	.short	0x0000
        /*0044*/ 	.byte	0x00, 0xf5, 0x21, 0x00


	//----- nvinfo : EIATTR_SPARSE_MMA_MASK
	.align		4
.L_15:
        /*0048*/ 	.byte	0x03, 0x50
        /*004a*/ 	.short	0x0000


	//----- nvinfo : EIATTR_MAXREG_COUNT
	.align		4
        /*004c*/ 	.byte	0x03, 0x1b
        /*004e*/ 	.short	0x00ff


	//----- nvinfo : EIATTR_NUM_BARRIERS
	.align		4
        /*0050*/ 	.byte	0x02, 0x4c
        /*0052*/ 	.byte	0x01
	.zero		1


	//----- nvinfo : EIATTR_MERCURY_ISA_VERSION
	.align		4
        /*0054*/ 	.byte	0x03, 0x5f
        /*0056*/ 	.short	0x0101


	//----- nvinfo : EIATTR_VRC_CTA_INIT_COUNT
	.align		4
        /*0058*/ 	.byte	0x02, 0x4a
	.zero		1
	.zero		1


	//----- nvinfo : EIATTR_EXIT_INSTR_OFFSETS
	.align		4
        /*005c*/ 	.byte	0x04, 0x1c
        /*005e*/ 	.short	(.L_17 - .L_16)


	//   ....[0]....
.L_16:
        /*0060*/ 	.word	0x000005c0


	//   ....[1]....
        /*0064*/ 	.word	0x00000610


	//----- nvinfo : EIATTR_CBANK_PARAM_SIZE
	.align		4
.L_17:
        /*0068*/ 	.byte	0x03, 0x19
        /*006a*/ 	.short	0x001c


	//----- nvinfo : EIATTR_PARAM_CBANK
	.align		4
        /*006c*/ 	.byte	0x04, 0x0a
        /*006e*/ 	.short	(.L_19 - .L_18)
	.align		4
.L_18:
        /*0070*/ 	.word	index@(.nv.constant0._Z12matMulSharedPfS_S_i)
        /*0074*/ 	.short	0x0380
        /*0076*/ 	.short	0x001c


	//----- nvinfo : EIATTR_SW_WAR
	.align		4
.L_19:
        /*0078*/ 	.byte	0x04, 0x36
        /*007a*/ 	.short	(.L_21 - .L_20)
.L_20:
        /*007c*/ 	.word	0x00000008
.L_21:


//--------------------- .nv.callgraph             --------------------------
	.section	.nv.callgraph,"",@"SHT_CUDA_CALLGRAPH"
	.align	4
	.sectionentsize	8
	.align		4
        /*0000*/ 	.word	0x00000000
	.align		4
        /*0004*/ 	.word	0xffffffff
	.align		4
        /*0008*/ 	.word	0x00000000
	.align		4
        /*000c*/ 	.word	0xfffffffe
	.align		4
        /*0010*/ 	.word	0x00000000
	.align		4
        /*0014*/ 	.word	0xfffffffd
	.align		4
        /*0018*/ 	.word	0x00000000
	.align		4
        /*001c*/ 	.word	0xfffffffc


//--------------------- .text._Z12matMulSharedPfS_S_i --------------------------
	.section	.text._Z12matMulSharedPfS_S_i,"ax",@progbits
	.align	128
        .global         _Z12matMulSharedPfS_S_i
        .type           _Z12matMulSharedPfS_S_i,@function
        .size           _Z12matMulSharedPfS_S_i,(.L_x_3 - _Z12matMulSharedPfS_S_i)
        .other          _Z12matMulSharedPfS_S_i,@"STO_CUDA_ENTRY STV_DEFAULT"
_Z12matMulSharedPfS_S_i:
.text._Z12matMulSharedPfS_S_i:
[----:B------:R-:W-:Y:S01]  /*0000*/  LDC R1, c[0x0][0x37c] ;  /* 0x0000df00ff017b82 */ /* 0x000fe20000000800 */
[----:B------:R-:W0:Y:S01]  /*0010*/  LDCU UR4, c[0x0][0x398] ;  /* 0x00007300ff0477ac */ /* 0x000e220008000800 */
[----:B------:R-:W1:Y:S01]  /*0020*/  S2R R2, SR_CTAID.Y ;  /* 0x0000000000027919 */ /* 0x000e620000002600 */
[----:B------:R-:W-:Y:S01]  /*0030*/  HFMA2 R23, -RZ, RZ, 0, 0 ;  /* 0x00000000ff177431 */ /* 0x000fe200000001ff */
[----:B------:R-:W2:Y:S01]  /*0040*/  LDCU.64 UR8, c[0x0][0x358] ;  /* 0x00006b00ff0877ac */ /* 0x000ea20008000a00 */
[----:B------:R-:W1:Y:S01]  /*0050*/  S2R R7, SR_TID.Y ;  /* 0x0000000000077919 */ /* 0x000e620000002200 */
[----:B------:R-:W3:Y:S01]  /*0060*/  S2R R8, SR_CTAID.X ;  /* 0x0000000000087919 */ /* 0x000ee20000002500 */
[----:B------:R-:W3:Y:S01]  /*0070*/  S2R R3, SR_TID.X ;  /* 0x0000000000037919 */ /* 0x000ee20000002100 */
[----:B0-----:R-:W-:-:S04]  /*0080*/  MOV R0, UR4 ;  /* 0x0000000400007c02 */ /* 0x001fc80008000f00 */
[----:B------:R-:W-:Y:S02]  /*0090*/  ISETP.GE.AND P0, PT, R0, 0x1, PT ;  /* 0x000000010000780c */ /* 0x000fe40003f06270 */
[----:B-1----:R-:W-:Y:S02]  /*00a0*/  LEA R2, R2, R7, 0x4 ;  /* 0x0000000702027211 */ /* 0x002fe400078e20ff */
[----:B---3--:R-:W-:-:S09]  /*00b0*/  LEA R5, R8, R3, 0x4 ;  /* 0x0000000308057211 */ /* 0x008fd200078e20ff */
[----:B--2---:R-:W-:Y:S05]  /*00c0*/  @!P0 BRA `(.L_x_0) ;  /* 0x0000000400348947 */ /* 0x004fea0003800000 */
[----:B------:R-:W0:Y:S01]  /*00d0*/  S2UR UR6, SR_CgaCtaId ;  /* 0x00000000000679c3 */ /* 0x000e220000008800 */
[----:B------:R-:W-:Y:S01]  /*00e0*/  UMOV UR4, 0x400 ;  /* 0x0000040000047882 */ /* 0x000fe20000000000 */
[----:B------:R-:W-:Y:S01]  /*00f0*/  IADD3 R4, PT, PT, R0, 0xf, RZ ;  /* 0x0000000f00047810 */ /* 0x000fe20007ffe0ff */
[----:B------:R-:W-:Y:S01]  /*0100*/  UIADD3 UR5, UPT, UPT, UR4, 0x400, URZ ;  /* 0x0000040004057890 */ /* 0x000fe2000fffe0ff */
[-C--:B------:R-:W-:Y:S01]  /*0110*/  IMAD R17, R7, R0.reuse, R3 ;  /* 0x0000000007117224 */ /* 0x080fe200078e0203 */
[----:B------:R-:W-:Y:S02]  /*0120*/  MOV R23, RZ ;  /* 0x000000ff00177202 */ /* 0x000fe40000000f00 */
[----:B------:R-:W-:Y:S01]  /*0130*/  SHF.R.U32.HI R19, RZ, 0x4, R4 ;  /* 0x00000004ff137819 */ /* 0x000fe20000011604 */
[----:B------:R-:W1:Y:S01]  /*0140*/  LDC R6, c[0x0][0x398] ;  /* 0x0000e600ff067b82 */ /* 0x000e620000000800 */
[----:B------:R-:W-:Y:S02]  /*0150*/  IMAD R17, R8, 0x10, R17 ;  /* 0x0000001008117824 */ /* 0x000fe400078e0211 */
[----:B------:R-:W-:Y:S01]  /*0160*/  IMAD R4, R2, R0, R3 ;  /* 0x0000000002047224 */ /* 0x000fe200078e0203 */
[----:B------:R-:W-:Y:S01]  /*0170*/  IADD3 R19, PT, PT, -R19, RZ, RZ ;  /* 0x000000ff13137210 */ /* 0x000fe20007ffe1ff */
[----:B0-----:R-:W-:-:S02]  /*0180*/  ULEA UR5, UR6, UR5, 0x18 ;  /* 0x0000000506057291 */ /* 0x001fc4000f8ec0ff */
[----:B------:R-:W-:-:S04]  /*0190*/  ULEA UR4, UR6, UR4, 0x18 ;  /* 0x0000000406047291 */ /* 0x000fc8000f8ec0ff */
[----:B------:R-:W-:Y:S02]  /*01a0*/  LEA R20, R3, UR5, 0x2 ;  /* 0x0000000503147c11 */ /* 0x000fe4000f8e10ff */
[----:B------:R-:W-:-:S03]  /*01b0*/  LEA R18, R7, UR4, 0x6 ;  /* 0x0000000407127c11 */ /* 0x000fc6000f8e30ff */
[----:B------:R-:W-:Y:S01]  /*01c0*/  IMAD R16, R7, 0x40, R20 ;  /* 0x0000004007107824 */ /* 0x000fe200078e0214 */
[----:B------:R-:W-:-:S07]  /*01d0*/  LEA R21, R3, R18, 0x2 ;  /* 0x0000001203157211 */ /* 0x000fce00078e10ff */
.L_x_1:
[----:B-1----:R-:W-:Y:S01]  /*01e0*/  MOV R0, R6 ;  /* 0x0000000600007202 */ /* 0x002fe20000000f00 */
[----:B------:R-:W-:Y:S01]  /*01f0*/  HFMA2 R22, -RZ, RZ, 0, 0 ;  /* 0x00000000ff167431 */ /* 0x000fe200000001ff */
[----:B------:R-:W-:Y:S02]  /*0200*/  VIMNMX.U32 R9, PT, PT, R2, R3, !PT ;  /* 0x0000000302097248 */ /* 0x000fe40007fe0000 */
[-C--:B------:R-:W-:Y:S02]  /*0210*/  ISETP.GE.U32.AND P0, PT, R7, R0.reuse, PT ;  /* 0x000000000700720c */ /* 0x080fe40003f06070 */
[-C--:B------:R-:W-:Y:S02]  /*0220*/  ISETP.GE.U32.AND P1, PT, R9, R0.reuse, PT ;  /* 0x000000000900720c */ /* 0x080fe40003f26070 */
[----:B------:R-:W-:Y:S02]  /*0230*/  ISETP.GE.OR P0, PT, R5, R0, P0 ;  /* 0x000000000500720c */ /* 0x000fe40000706670 */
[----:B------:R-:W-:-:S09]  /*0240*/  MOV R27, RZ ;  /* 0x000000ff001b7202 */ /* 0x000fd20000000f00 */
[----:B------:R-:W0:Y:S08]  /*0250*/  @!P1 LDC.64 R10, c[0x0][0x380] ;  /* 0x0000e000ff0a9b82 */ /* 0x000e300000000a00 */
[----:B------:R-:W1:Y:S01]  /*0260*/  @!P0 LDC.64 R8, c[0x0][0x388] ;  /* 0x0000e200ff088b82 */ /* 0x000e620000000a00 */
[----:B0-----:R-:W-:-:S05]  /*0270*/  @!P1 IMAD.WIDE.U32 R10, R4, 0x4, R10 ;  /* 0x00000004040a9825 */ /* 0x001fca00078e000a */
[----:B------:R-:W2:Y:S01]  /*0280*/  @!P1 LDG.E R22, desc[UR8][R10.64] ;  /* 0x000000080a169981 */ /* 0x000ea2000c1e1900 */
[----:B-1----:R-:W-:-:S05]  /*0290*/  @!P0 IMAD.WIDE.U32 R8, R17, 0x4, R8 ;  /* 0x0000000411088825 */ /* 0x002fca00078e0008 */
[----:B------:R-:W3:Y:S01]  /*02a0*/  @!P0 LDG.E R27, desc[UR8][R8.64] ;  /* 0x00000008081b8981 */ /* 0x000ee2000c1e1900 */
[----:B------:R-:W-:-:S05]  /*02b0*/  VIADD R19, R19, 0x1 ;  /* 0x0000000113137836 */ /* 0x000fca0000000000 */
[----:B------:R-:W-:Y:S02]  /*02c0*/  ISETP.NE.AND P0, PT, R19, RZ, PT ;  /* 0x000000ff1300720c */ /* 0x000fe40003f05270 */
[----:B------:R-:W-:Y:S02]  /*02d0*/  IADD3 R3, PT, PT, R3, 0x10, RZ ;  /* 0x0000001003037810 */ /* 0x000fe40007ffe0ff */
[----:B------:R-:W-:Y:S02]  /*02e0*/  IADD3 R7, PT, PT, R7, 0x10, RZ ;  /* 0x0000001007077810 */ /* 0x000fe40007ffe0ff */
[----:B------:R-:W-:Y:S02]  /*02f0*/  IADD3 R4, PT, PT, R4, 0x10, RZ ;  /* 0x0000001004047810 */ /* 0x000fe40007ffe0ff */
[----:B------:R-:W-:Y:S01]  /*0300*/  LEA R17, R0, R17, 0x4 ;  /* 0x0000001100117211 */ /* 0x000fe200078e20ff */
[----:B--2---:R-:W-:Y:S04]  /*0310*/  STS [R21], R22 ;  /* 0x0000001615007388 */ /* 0x004fe80000000800 */
[----:B---3--:R-:W-:Y:S01]  /*0320*/  STS [R16], R27 ;  /* 0x0000001b10007388 */ /* 0x008fe20000000800 */
[----:B------:R-:W-:Y:S06]  /*0330*/  BAR.SYNC.DEFER_BLOCKING 0x0 ;  /* 0x0000000000007b1d */ /* 0x000fec0000010000 */
[----:B------:R-:W-:Y:S04]  /*0340*/  LDS R26, [R20] ;  /* 0x00000000141a7984 */ /* 0x000fe80000000800 */
[----:B------:R-:W0:Y:S04]  /*0350*/  LDS.128 R12, [R18] ;  /* 0x00000000120c7984 */ /* 0x000e280000000c00 */
[----:B------:R-:W1:Y:S04]  /*0360*/  LDS R29, [R20+0x40] ;  /* 0x00004000141d7984 */ /* 0x000e680000000800 */
[----:B------:R-:W2:Y:S04]  /*0370*/  LDS R25, [R20+0x80] ;  /* 0x0000800014197984 */ /* 0x000ea80000000800 */
[----:B------:R-:W3:Y:S04]  /*0380*/  LDS R24, [R20+0xc0] ;  /* 0x0000c00014187984 */ /* 0x000ee80000000800 */
[----:B------:R-:W-:Y:S04]  /*0390*/  LDS.128 R8, [R18+0x10] ;  /* 0x0000100012087984 */ /* 0x000fe80000000c00 */
[----:B------:R-:W-:Y:S04]  /*03a0*/  LDS R22, [R20+0x140] ;  /* 0x0001400014167984 */ /* 0x000fe80000000800 */
[----:B------:R-:W-:Y:S01]  /*03b0*/  LDS R27, [R20+0x200] ;  /* 0x00020000141b7984 */ /* 0x000fe20000000800 */
[----:B0-----:R-:W-:-:S03]  /*03c0*/  FFMA R12, R12, R26, R23 ;  /* 0x0000001a0c0c7223 */ /* 0x001fc60000000017 */
[----:B------:R-:W0:Y:S01]  /*03d0*/  LDS R23, [R20+0x100] ;  /* 0x0001000014177984 */ /* 0x000e220000000800 */
[----:B-1----:R-:W-:-:S03]  /*03e0*/  FFMA R12, R29, R13, R12 ;  /* 0x0000000d1d0c7223 */ /* 0x002fc6000000000c */
[----:B------:R-:W-:Y:S01]  /*03f0*/  LDS R26, [R20+0x1c0] ;  /* 0x0001c000141a7984 */ /* 0x000fe20000000800 */
[----:B--2---:R-:W-:-:S03]  /*0400*/  FFMA R13, R25, R14, R12 ;  /* 0x0000000e190d7223 */ /* 0x004fc6000000000c */
[----:B------:R-:W1:Y:S01]  /*0410*/  LDS R25, [R20+0x180] ;  /* 0x0001800014197984 */ /* 0x000e620000000800 */
[----:B---3--:R-:W-:-:S03]  /*0420*/  FFMA R13, R24, R15, R13 ;  /* 0x0000000f180d7223 */ /* 0x008fc6000000000d */
[----:B------:R-:W-:Y:S01]  /*0430*/  LDS R24, [R20+0x240] ;  /* 0x0002400014187984 */ /* 0x000fe20000000800 */
[----:B0-----:R-:W-:-:S03]  /*0440*/  FFMA R23, R8, R23, R13 ;  /* 0x0000001708177223 */ /* 0x001fc6000000000d */
[----:B------:R-:W0:Y:S01]  /*0450*/  LDS.128 R12, [R18+0x20] ;  /* 0x00002000120c7984 */ /* 0x000e220000000c00 */
[----:B------:R-:W-:-:S03]  /*0460*/  FFMA R22, R22, R9, R23 ;  /* 0x0000000916167223 */ /* 0x000fc60000000017 */
[----:B------:R-:W2:Y:S01]  /*0470*/  LDS R23, [R20+0x280] ;  /* 0x0002800014177984 */ /* 0x000ea20000000800 */
[----:B-1----:R-:W-:-:S03]  /*0480*/  FFMA R25, R25, R10, R22 ;  /* 0x0000000a19197223 */ /* 0x002fc60000000016 */
[----:B------:R-:W1:Y:S01]  /*0490*/  LDS R22, [R20+0x2c0] ;  /* 0x0002c00014167984 */ /* 0x000e620000000800 */
[----:B------:R-:W-:-:S03]  /*04a0*/  FFMA R11, R26, R11, R25 ;  /* 0x0000000b1a0b7223 */ /* 0x000fc60000000019 */
[----:B------:R-:W-:Y:S01]  /*04b0*/  LDS R25, [R20+0x300] ;  /* 0x0003000014197984 */ /* 0x000fe20000000800 */
[----:B0-----:R-:W-:-:S03]  /*04c0*/  FFMA R27, R12, R27, R11 ;  /* 0x0000001b0c1b7223 */ /* 0x001fc6000000000b */
[----:B------:R-:W0:Y:S01]  /*04d0*/  LDS.128 R8, [R18+0x30] ;  /* 0x0000300012087984 */ /* 0x000e220000000c00 */
[----:B------:R-:W-:-:S03]  /*04e0*/  FFMA R24, R24, R13, R27 ;  /* 0x0000000d18187223 */ /* 0x000fc6000000001b */
[----:B------:R-:W3:Y:S04]  /*04f0*/  LDS R27, [R20+0x340] ;  /* 0x00034000141b7984 */ /* 0x000ee80000000800 */
[----:B------:R-:W4:Y:S04]  /*0500*/  LDS R13, [R20+0x380] ;  /* 0x00038000140d7984 */ /* 0x000f280000000800 */
[----:B------:R-:W5:Y:S01]  /*0510*/  LDS R12, [R20+0x3c0] ;  /* 0x0003c000140c7984 */ /* 0x000f620000000800 */
[----:B--2---:R-:W-:-:S04]  /*0520*/  FFMA R23, R23, R14, R24 ;  /* 0x0000000e17177223 */ /* 0x004fc80000000018 */
[----:B-1----:R-:W-:-:S04]  /*0530*/  FFMA R15, R22, R15, R23 ;  /* 0x0000000f160f7223 */ /* 0x002fc80000000017 */
[----:B0-----:R-:W-:-:S04]  /*0540*/  FFMA R8, R8, R25, R15 ;  /* 0x0000001908087223 */ /* 0x001fc8000000000f */
[----:B---3--:R-:W-:-:S04]  /*0550*/  FFMA R8, R27, R9, R8 ;  /* 0x000000091b087223 */ /* 0x008fc80000000008 */
[----:B----4-:R-:W-:-:S04]  /*0560*/  FFMA R13, R13, R10, R8 ;  /* 0x0000000a0d0d7223 */ /* 0x010fc80000000008 */
[----:B-----5:R-:W-:Y:S01]  /*0570*/  FFMA R23, R12, R11, R13 ;  /* 0x0000000b0c177223 */ /* 0x020fe2000000000d */
[----:B------:R-:W-:Y:S06]  /*0580*/  BAR.SYNC.DEFER_BLOCKING 0x0 ;  /* 0x0000000000007b1d */ /* 0x000fec0000010000 */
[----:B------:R-:W-:Y:S05]  /*0590*/  @P0 BRA `(.L_x_1) ;  /* 0xfffffffc00100947 */ /* 0x000fea000383ffff */
.L_x_0:
[----:B------:R-:W-:-:S04]  /*05a0*/  VIMNMX R3, PT, PT, R2, R5, !PT ;  /* 0x0000000502037248 */ /* 0x000fc80007fe0100 */
[----:B------:R-:W-:-:S13]  /*05b0*/  ISETP.GE.AND P0, PT, R3, R0, PT ;  /* 0x000000000300720c */ /* 0x000fda0003f06270 */
[----:B------:R-:W-:Y:S05]  /*05c0*/  @P0 EXIT ;  /* 0x000000000000094d */ /* 0x000fea0003800000 */
[----:B------:R-:W0:Y:S01]  /*05d0*/  LDC.64 R6, c[0x0][0x390] ;  /* 0x0000e400ff067b82 */ /* 0x000e220000000a00 */
[----:B------:R-:W-:-:S04]  /*05e0*/  IMAD R3, R2, R0, R5 ;  /* 0x0000000002037224 */ /* 0x000fc800078e0205 */
[----:B0-----:R-:W-:-:S05]  /*05f0*/  IMAD.WIDE R2, R3, 0x4, R6 ;  /* 0x0000000403027825 */ /* 0x001fca00078e0206 */
[----:B------:R-:W-:Y:S01]  /*0600*/  STG.E desc[UR8][R2.64], R23 ;  /* 0x0000001702007986 */ /* 0x000fe2000c101908 */
[----:B------:R-:W-:Y:S05]  /*0610*/  EXIT ;  /* 0x000000000000794d */ /* 0x000fea0003800000 */
.L_x_2:
[----:B------:R-:W-:-:S00]  /*0620*/  BRA `(.L_x_2) ;  /* 0xfffffffc00fc7947 */ /* 0x000fc0000383ffff */
[----:B------:R-:W-:-:S00]  /*0630*/  NOP ;  /* 0x0000000000007918 */ /* 0x000fc00000000000 */
        /* <DEDUP_REMOVED lines=12> */
.L_x_3:


//--------------------- .nv.shared._Z12matMulSharedPfS_S_i --------------------------
	.section	.nv.shared._Z12matMulSharedPfS_S_i,"aw",@nobits
	.sectionflags	@""
	.align	4
.nv.shared._Z12matMulSharedPfS_S_i:
	.zero		3072


//--------------------- .nv.shared.reserved.0     --------------------------
	.section	.nv.shared.reserved.0,"aw",@nobits
	.weak		__nv_reservedSMEM_offset_0_alias
	.size		__nv_reservedSMEM_offset_0_alias, 0, 64
	.other		__nv_reservedSMEM_offset_0_alias,@"STO_CUDA_RESERVED_SHARED STV_DEFAULT"
__nv_reservedSMEM_offset_0_alias:
	.zero		0
	.zero		64


//--------------------- .nv.constant0._Z12matMulSharedPfS_S_i --------------------------
	.section	.nv.constant0._Z12matMulSharedPfS_S_i,"a",@progbits
	.sectionflags	@""
	.align	4
.nv.constant0._Z12matMulSharedPfS_S_i:
	.zero		924


//--------------------- SYMBOLS --------------------------

	.type		.nv.reservedSmem.offset0,@object
	.size		.nv.reservedSmem.offset0,0x4
	.type		.nv.reservedSmem.cap,@object
	.size		.nv.reservedSmem.cap,0x4
